//
// Generated by NVIDIA NVVM Compiler
//
// Compiler Build ID: CL-36424714
// Cuda compilation tools, release 13.0, V13.0.88
// Based on NVVM 20.0.0
//

.version 9.0
.target sm_100
.address_size 64

	// .globl	_Z15gol_step_kernelPKmPmiijmm

.visible .entry _Z15gol_step_kernelPKmPmiijmm(
	.param .u64 .ptr .align 1 _Z15gol_step_kernelPKmPmiijmm_param_0,
	.param .u64 .ptr .align 1 _Z15gol_step_kernelPKmPmiijmm_param_1,
	.param .u32 _Z15gol_step_kernelPKmPmiijmm_param_2,
	.param .u32 _Z15gol_step_kernelPKmPmiijmm_param_3,
	.param .u32 _Z15gol_step_kernelPKmPmiijmm_param_4,
	.param .u64 _Z15gol_step_kernelPKmPmiijmm_param_5,
	.param .u64 _Z15gol_step_kernelPKmPmiijmm_param_6
)
{
	.reg .pred 	%p<15>;
	.reg .b32 	%r<37>;
	.reg .b64 	%rd<131>;

	ld.param.u64 	%rd30, [_Z15gol_step_kernelPKmPmiijmm_param_0];
	ld.param.u32 	%r1, [_Z15gol_step_kernelPKmPmiijmm_param_2];
	ld.param.u32 	%r2, [_Z15gol_step_kernelPKmPmiijmm_param_3];
	ld.param.u32 	%r3, [_Z15gol_step_kernelPKmPmiijmm_param_4];
	ld.param.u64 	%rd32, [_Z15gol_step_kernelPKmPmiijmm_param_5];
	ld.param.u64 	%rd33, [_Z15gol_step_kernelPKmPmiijmm_param_6];
	mov.u32 	%r4, %ctaid.x;
	mov.u32 	%r5, %ntid.x;
	mul.wide.u32 	%rd34, %r4, %r5;
	mov.u32 	%r6, %tid.x;
	cvt.u64.u32 	%rd35, %r6;
	add.s64 	%rd1, %rd34, %rd35;
	setp.ge.u64 	%p1, %rd1, %rd33;
	@%p1 bra 	$L__BB0_16;
	and.b64  	%rd2, %rd32, %rd1;
	shr.u64 	%rd3, %rd1, %r3;
	not.b64 	%rd36, %rd32;
	and.b64  	%rd4, %rd1, %rd36;
	setp.eq.s64 	%p2, %rd3, 0;
	add.s64 	%rd5, %rd3, 1;
	cvt.s64.s32 	%rd6, %r1;
	setp.eq.s64 	%p3, %rd2, 0;
	add.s64 	%rd7, %rd2, 1;
	cvt.s64.s32 	%rd8, %r2;
	sub.s64 	%rd37, %rd4, %rd8;
	add.s64 	%rd38, %rd2, %rd37;
	shl.b64 	%rd39, %rd38, 3;
	add.s64 	%rd9, %rd30, %rd39;
	or.pred  	%p4, %p2, %p3;
	@%p4 bra 	$L__BB0_3;
	add.s64 	%rd42, %rd9, -8;
	// begin inline asm
	ld.global.nc.u64 %rd124, [%rd42];
	// end inline asm
	bra.uni 	$L__BB0_4;
$L__BB0_3:
	setp.eq.s64 	%p5, %rd3, 0;
	mov.b64 	%rd124, 0;
	mov.u64 	%rd123, %rd124;
	mov.u64 	%rd125, %rd124;
	@%p5 bra 	$L__BB0_6;
$L__BB0_4:
	setp.ge.u64 	%p6, %rd7, %rd8;
	// begin inline asm
	ld.global.nc.u64 %rd123, [%rd9];
	// end inline asm
	mov.b64 	%rd125, 0;
	@%p6 bra 	$L__BB0_6;
	add.s64 	%rd47, %rd9, 8;
	// begin inline asm
	ld.global.nc.u64 %rd125, [%rd47];
	// end inline asm
$L__BB0_6:
	setp.eq.s64 	%p7, %rd2, 0;
	add.s64 	%rd49, %rd2, %rd4;
	shl.b64 	%rd50, %rd49, 3;
	add.s64 	%rd17, %rd30, %rd50;
	mov.b64 	%rd126, 0;
	@%p7 bra 	$L__BB0_8;
	add.s64 	%rd52, %rd17, -8;
	// begin inline asm
	ld.global.nc.u64 %rd126, [%rd52];
	// end inline asm
$L__BB0_8:
	setp.ge.u64 	%p8, %rd7, %rd8;
	// begin inline asm
	ld.global.nc.u64 %rd53, [%rd17];
	// end inline asm
	mov.b64 	%rd127, 0;
	@%p8 bra 	$L__BB0_10;
	add.s64 	%rd57, %rd17, 8;
	// begin inline asm
	ld.global.nc.u64 %rd127, [%rd57];
	// end inline asm
$L__BB0_10:
	setp.ge.u64 	%p10, %rd5, %rd6;
	mov.b64 	%rd128, 0;
	or.pred  	%p11, %p7, %p10;
	@%p11 bra 	$L__BB0_12;
	add.s64 	%rd61, %rd4, %rd8;
	setp.lt.u64 	%p12, %rd5, %rd6;
	selp.b64 	%rd62, %rd61, 0, %p12;
	add.s64 	%rd63, %rd2, %rd62;
	shl.b64 	%rd64, %rd63, 3;
	add.s64 	%rd65, %rd30, %rd64;
	add.s64 	%rd60, %rd65, -8;
	// begin inline asm
	ld.global.nc.u64 %rd128, [%rd60];
	// end inline asm
$L__BB0_12:
	mov.b64 	%rd129, 0;
	mov.u64 	%rd130, %rd129;
	@%p10 bra 	$L__BB0_15;
	setp.ge.u64 	%p14, %rd7, %rd8;
	shl.b64 	%rd70, %rd8, 3;
	add.s64 	%rd68, %rd17, %rd70;
	// begin inline asm
	ld.global.nc.u64 %rd129, [%rd68];
	// end inline asm
	@%p14 bra 	$L__BB0_15;
	add.s64 	%rd72, %rd68, 8;
	// begin inline asm
	ld.global.nc.u64 %rd130, [%rd72];
	// end inline asm
$L__BB0_15:
	ld.param.u64 	%rd121, [_Z15gol_step_kernelPKmPmiijmm_param_1];
	mov.b64 	{%r7, %r8}, %rd124;
	mov.b64 	{%r9, %r10}, %rd123;
	shf.l.wrap.b32 	%r11, %r8, %r9, 1;
	shf.l.wrap.b32 	%r12, %r9, %r10, 1;
	mov.b64 	%rd73, {%r11, %r12};
	mov.b64 	{%r13, %r14}, %rd125;
	shf.l.wrap.b32 	%r15, %r10, %r13, 31;
	shf.l.wrap.b32 	%r16, %r9, %r10, 31;
	mov.b64 	%rd74, {%r16, %r15};
	mov.b64 	{%r17, %r18}, %rd126;
	mov.b64 	{%r19, %r20}, %rd53;
	shf.l.wrap.b32 	%r21, %r18, %r19, 1;
	shf.l.wrap.b32 	%r22, %r19, %r20, 1;
	mov.b64 	%rd75, {%r21, %r22};
	mov.b64 	{%r23, %r24}, %rd127;
	shf.l.wrap.b32 	%r25, %r20, %r23, 31;
	shf.l.wrap.b32 	%r26, %r19, %r20, 31;
	mov.b64 	%rd76, {%r26, %r25};
	mov.b64 	{%r27, %r28}, %rd128;
	mov.b64 	{%r29, %r30}, %rd129;
	shf.l.wrap.b32 	%r31, %r28, %r29, 1;
	shf.l.wrap.b32 	%r32, %r29, %r30, 1;
	mov.b64 	%rd77, {%r31, %r32};
	mov.b64 	{%r33, %r34}, %rd130;
	shf.l.wrap.b32 	%r35, %r30, %r33, 31;
	shf.l.wrap.b32 	%r36, %r29, %r30, 31;
	mov.b64 	%rd78, {%r36, %r35};
	xor.b64  	%rd79, %rd73, %rd123;
	xor.b64  	%rd80, %rd79, %rd74;
	or.b64  	%rd81, %rd74, %rd73;
	and.b64  	%rd82, %rd81, %rd123;
	and.b64  	%rd83, %rd74, %rd73;
	or.b64  	%rd84, %rd82, %rd83;
	xor.b64  	%rd85, %rd77, %rd129;
	xor.b64  	%rd86, %rd85, %rd78;
	or.b64  	%rd87, %rd78, %rd77;
	and.b64  	%rd88, %rd87, %rd129;
	and.b64  	%rd89, %rd78, %rd77;
	or.b64  	%rd90, %rd88, %rd89;
	xor.b64  	%rd91, %rd76, %rd75;
	and.b64  	%rd92, %rd76, %rd75;
	xor.b64  	%rd93, %rd86, %rd80;
	and.b64  	%rd94, %rd86, %rd80;
	xor.b64  	%rd95, %rd93, %rd91;
	and.b64  	%rd96, %rd93, %rd91;
	xor.b64  	%rd97, %rd94, %rd84;
	xor.b64  	%rd98, %rd97, %rd96;
	or.b64  	%rd99, %rd96, %rd94;
	and.b64  	%rd100, %rd99, %rd84;
	xor.b64  	%rd101, %rd90, %rd92;
	and.b64  	%rd102, %rd90, %rd92;
	xor.b64  	%rd103, %rd98, %rd101;
	and.b64  	%rd104, %rd98, %rd101;
	xor.b64  	%rd105, %rd100, %rd102;
	xor.b64  	%rd106, %rd105, %rd104;
	or.b64  	%rd107, %rd104, %rd102;
	and.b64  	%rd108, %rd107, %rd100;
	not.b64 	%rd109, %rd106;
	not.b64 	%rd110, %rd108;
	and.b64  	%rd111, %rd95, %rd109;
	or.b64  	%rd112, %rd106, %rd95;
	not.b64 	%rd113, %rd112;
	and.b64  	%rd114, %rd53, %rd113;
	or.b64  	%rd115, %rd111, %rd114;
	and.b64  	%rd116, %rd115, %rd103;
	and.b64  	%rd117, %rd116, %rd110;
	cvta.to.global.u64 	%rd118, %rd121;
	shl.b64 	%rd119, %rd1, 3;
	add.s64 	%rd120, %rd118, %rd119;
	st.global.u64 	[%rd120], %rd117;
$L__BB0_16:
	ret;

}


// ===== COMPILED SASS (sm_100) =====

	.target	sm_100

	.elftype	@"ET_EXEC"


//--------------------- .note.nv.tkinfo           --------------------------
	.section	.note.nv.tkinfo,"",@"SHT_NOTE"
	.sectionflags	@"SHF_NOTE_NV_TKINFO"
	.tkinfo
        /*0018*/ 	.word	0x00000002
        /*0030*/ 	.string	""
        /*0030*/ 	.string	"ptxas"
        /*0030*/ 	.string	"Cuda compilation tools, release 13.0, V13.0.88"
        /*0030*/ 	.string	"Build cuda_13.0.r13.0/compiler.36424714_0"
        /*0030*/ 	.string	"-arch sm_100 -m 64 "



//--------------------- .note.nv.cuinfo           --------------------------
	.section	.note.nv.cuinfo,"",@"SHT_NOTE"
	.sectionflags	@"SHF_NOTE_NV_CUINFO"
        /*0018*/ 	.short	0x0002
        /*001a*/ 	.short	0x0064
        /*001c*/ 	.short	0x0082
	.zero		2


//--------------------- .nv.info                  --------------------------
	.section	.nv.info,"",@"SHT_CUDA_INFO"
	.align	4


	//----- nvinfo : EIATTR_REGCOUNT
	.align		4
        /*0000*/ 	.byte	0x04, 0x2f
        /*0002*/ 	.short	(.L_1 - .L_0)
	.align		4
.L_0:
        /*0004*/ 	.word	index@(_Z15gol_step_kernelPKmPmiijmm)
        /*0008*/ 	.word	0x0000001e


	//----- nvinfo : EIATTR_FRAME_SIZE
	.align		4
.L_1:
        /*000c*/ 	.byte	0x04, 0x11
        /*000e*/ 	.short	(.L_3 - .L_2)
	.align		4
.L_2:
        /*0010*/ 	.word	index@(_Z15gol_step_kernelPKmPmiijmm)
        /*0014*/ 	.word	0x00000000


	//----- nvinfo : EIATTR_MIN_STACK_SIZE
	.align		4
.L_3:
        /*0018*/ 	.byte	0x04, 0x12
        /*001a*/ 	.short	(.L_5 - .L_4)
	.align		4
.L_4:
        /*001c*/ 	.word	index@(_Z15gol_step_kernelPKmPmiijmm)
        /*0020*/ 	.word	0x00000000
.L_5:


//--------------------- .nv.compat                --------------------------
	.section	.nv.compat,"",@"SHT_CUDA_COMPAT_INFO"
	.align	4
        /*0000*/ 	.byte	0x02, 0x09, 0x00, 0x00, 0x02, 0x02, 0x01, 0x00, 0x02, 0x05, 0x05, 0x00, 0x03, 0x07, 0x01, 0x01
        /*0010*/ 	.byte	0x02, 0x03, 0x00, 0x00, 0x02, 0x06, 0x01, 0x00, 0x04, 0x0b, 0x08, 0x00, 0x09, 0x00, 0x00, 0x00
        /*0020*/ 	.byte	0x00, 0x00, 0x00, 0x00


//--------------------- .nv.info._Z15gol_step_kernelPKmPmiijmm --------------------------
	.section	.nv.info._Z15gol_step_kernelPKmPmiijmm,"",@"SHT_CUDA_INFO"
	.sectionflags	@""
	.align	4


	//----- nvinfo : EIATTR_CUDA_API_VERSION
	.align		4
        /*0000*/ 	.byte	0x04, 0x37
        /*0002*/ 	.short	(.L_7 - .L_6)
.L_6:
        /*0004*/ 	.word	0x00000082


	//----- nvinfo : EIATTR_KPARAM_INFO
	.align		4
.L_7:
        /*0008*/ 	.byte	0x04, 0x17
        /*000a*/ 	.short	(.L_9 - .L_8)
.L_8:
        /*000c*/ 	.word	0x00000000
        /*0010*/ 	.short	0x0006
        /*0012*/ 	.short	0x0028
        /*0014*/ 	.byte	0x00, 0xf0, 0x21, 0x00


	//----- nvinfo : EIATTR_KPARAM_INFO
	.align		4
.L_9:
        /*0018*/ 	.byte	0x04, 0x17
        /*001a*/ 	.short	(.L_11 - .L_10)
.L_10:
        /*001c*/ 	.word	0x00000000
        /*0020*/ 	.short	0x0005
        /*0022*/ 	.short	0x0020
        /*0024*/ 	.byte	0x00, 0xf0, 0x21, 0x00


	//----- nvinfo : EIATTR_KPARAM_INFO
	.align		4
.L_11:
        /*0028*/ 	.byte	0x04, 0x17
        /*002a*/ 	.short	(.L_13 - .L_12)
.L_12:
        /*002c*/ 	.word	0x00000000
        /*0030*/ 	.short	0x0004
        /*0032*/ 	.short	0x0018
        /*0034*/ 	.byte	0x00, 0xf0, 0x11, 0x00


	//----- nvinfo : EIATTR_KPARAM_INFO
	.align		4
.L_13:
        /*0038*/ 	.byte	0x04, 0x17
        /*003a*/ 	.short	(.L_15 - .L_14)
.L_14:
        /*003c*/ 	.word	0x00000000
        /*0040*/ 	.short	0x0003
        /*0042*/ 	.short	0x0014
        /*0044*/ 	.byte	0x00, 0xf0, 0x11, 0x00


	//----- nvinfo : EIATTR_KPARAM_INFO
	.align		4
.L_15:
        /*0048*/ 	.byte	0x04, 0x17
        /*004a*/ 	.short	(.L_17 - .L_16)
.L_16:
        /*004c*/ 	.word	0x00000000
        /*0050*/ 	.short	0x0002
        /*0052*/ 	.short	0x0010
        /*0054*/ 	.byte	0x00, 0xf0, 0x11, 0x00


	//----- nvinfo : EIATTR_KPARAM_INFO
	.align		4
.L_17:
        /*0058*/ 	.byte	0x04, 0x17
        /*005a*/ 	.short	(.L_19 - .L_18)
.L_18:
        /*005c*/ 	.word	0x00000000
        /*0060*/ 	.short	0x0001
        /*0062*/ 	.short	0x0008
        /*0064*/ 	.byte	0x00, 0xf5, 0x21, 0x00


	//----- nvinfo : EIATTR_KPARAM_INFO
	.align		4
.L_19:
        /*0068*/ 	.byte	0x04, 0x17
        /*006a*/ 	.short	(.L_21 - .L_20)
.L_20:
        /*006c*/ 	.word	0x00000000
        /*0070*/ 	.short	0x0000
        /*0072*/ 	.short	0x0000
        /*0074*/ 	.byte	0x00, 0xf5, 0x21, 0x00


	//----- nvinfo : EIATTR_SPARSE_MMA_MASK
	.align		4
.L_21:
        /*0078*/ 	.byte	0x03, 0x50
        /*007a*/ 	.short	0x0000


	//----- nvinfo : EIATTR_MAXREG_COUNT
	.align		4
        /*007c*/ 	.byte	0x03, 0x1b
        /*007e*/ 	.short	0x00ff


	//----- nvinfo : EIATTR_MERCURY_ISA_VERSION
	.align		4
        /*0080*/ 	.byte	0x03, 0x5f
        /*0082*/ 	.short	0x0101


	//----- nvinfo : EIATTR_VRC_CTA_INIT_COUNT
	.align		4
        /*0084*/ 	.byte	0x02, 0x4a
	.zero		1
	.zero		1


	//----- nvinfo : EIATTR_EXIT_INSTR_OFFSETS
	.align		4
        /*0088*/ 	.byte	0x04, 0x1c
        /*008a*/ 	.short	(.L_23 - .L_22)


	//   ....[0]....
.L_22:
        /*008c*/ 	.word	0x00000090


	//   ....[1]....
        /*0090*/ 	.word	0x00000940


	//----- nvinfo : EIATTR_CRS_STACK_SIZE
	.align		4
.L_23:
        /*0094*/ 	.byte	0x04, 0x1e
        /*0096*/ 	.short	(.L_25 - .L_24)
.L_24:
        /*0098*/ 	.word	0x00000000


	//----- nvinfo : EIATTR_CBANK_PARAM_SIZE
	.align		4
.L_25:
        /*009c*/ 	.byte	0x03, 0x19
        /*009e*/ 	.short	0x0030


	//----- nvinfo : EIATTR_PARAM_CBANK
	.align		4
        /*00a0*/ 	.byte	0x04, 0x0a
        /*00a2*/ 	.short	(.L_27 - .L_26)
	.align		4
.L_26:
        /*00a4*/ 	.word	index@(.nv.constant0._Z15gol_step_kernelPKmPmiijmm)
        /*00a8*/ 	.short	0x0380
        /*00aa*/ 	.short	0x0030


	//----- nvinfo : EIATTR_SW_WAR
	.align		4
.L_27:
        /*00ac*/ 	.byte	0x04, 0x36
        /*00ae*/ 	.short	(.L_29 - .L_28)
.L_28:
        /*00b0*/ 	.word	0x00000008
.L_29:


//--------------------- .nv.callgraph             --------------------------
	.section	.nv.callgraph,"",@"SHT_CUDA_CALLGRAPH"
	.align	4
	.sectionentsize	8
	.align		4
        /*0000*/ 	.word	0x00000000
	.align		4
        /*0004*/ 	.word	0xffffffff
	.align		4
        /*0008*/ 	.word	0x00000000
	.align		4
        /*000c*/ 	.word	0xfffffffe
	.align		4
        /*0010*/ 	.word	0x00000000
	.align		4
        /*0014*/ 	.word	0xfffffffd
	.align		4
        /*0018*/ 	.word	0x00000000
	.align		4
        /*001c*/ 	.word	0xfffffffc


//--------------------- .text._Z15gol_step_kernelPKmPmiijmm --------------------------
	.section	.text._Z15gol_step_kernelPKmPmiijmm,"ax",@progbits
	.align	128
        .global         _Z15gol_step_kernelPKmPmiijmm
        .type           _Z15gol_step_kernelPKmPmiijmm,@function
        .size           _Z15gol_step_kernelPKmPmiijmm,(.L_x_8 - _Z15gol_step_kernelPKmPmiijmm)
        .other          _Z15gol_step_kernelPKmPmiijmm,@"STO_CUDA_ENTRY STV_DEFAULT"
_Z15gol_step_kernelPKmPmiijmm:
.text._Z15gol_step_kernelPKmPmiijmm:
[----:B------:R-:W-:Y:S01]  /*0000*/  LDC R1, c[0x0][0x37c] ;  /* 0x0000df00ff017b82 */ /* 0x000fe20000000800 */
[----:B------:R-:W0:Y:S07]  /*0010*/  S2R R2, SR_TID.X ;  /* 0x0000000000027919 */ /* 0x000e2e0000002100 */
[----:B------:R-:W0:Y:S01]  /*0020*/  S2UR UR4, SR_CTAID.X ;  /* 0x00000000000479c3 */ /* 0x000e220000002500 */
[----:B------:R-:W1:Y:S01]  /*0030*/  LDCU.64 UR6, c[0x0][0x3a8] ;  /* 0x00007500ff0677ac */ /* 0x000e620008000a00 */
[----:B------:R-:W-:-:S06]  /*0040*/  IMAD.MOV.U32 R3, RZ, RZ, RZ ;  /* 0x000000ffff037224 */ /* 0x000fcc00078e00ff */
[----:B------:R-:W0:Y:S02]  /*0050*/  LDC R5, c[0x0][0x360] ;  /* 0x0000d800ff057b82 */ /* 0x000e240000000800 */
[----:B0-----:R-:W-:-:S03]  /*0060*/  IMAD.WIDE.U32 R2, R5, UR4, R2 ;  /* 0x0000000405027c25 */ /* 0x001fc6000f8e0002 */
[----:B-1----:R-:W-:-:S04]  /*0070*/  ISETP.GE.U32.AND P0, PT, R2, UR6, PT ;  /* 0x0000000602007c0c */ /* 0x002fc8000bf06070 */
[----:B------:R-:W-:-:S13]  /*0080*/  ISETP.GE.U32.AND.EX P0, PT, R3, UR7, PT, P0 ;  /* 0x0000000703007c0c */ /* 0x000fda000bf06100 */
[----:B------:R-:W-:Y:S05]  /*0090*/  @P0 EXIT ;  /* 0x000000000000094d */ /* 0x000fea0003800000 */
[----:B------:R-:W0:Y:S01]  /*00a0*/  LDCU.64 UR4, c[0x0][0x3a0] ;  /* 0x00007400ff0477ac */ /* 0x000e220008000a00 */
[----:B------:R-:W1:Y:S01]  /*00b0*/  LDC R17, c[0x0][0x394] ;  /* 0x0000e500ff117b82 */ /* 0x000e620000000800 */
[----:B------:R-:W-:Y:S04]  /*00c0*/  BSSY.RECONVERGENT B1, `(.L_x_0) ;  /* 0x0000028000017945 */ /* 0x000fe80003800200 */
[----:B------:R-:W-:Y:S01]  /*00d0*/  BSSY.RELIABLE B0, `(.L_x_1) ;  /* 0x0000021000007945 */ /* 0x000fe20003800100 */
[----:B------:R-:W2:Y:S01]  /*00e0*/  LDCU UR6, c[0x0][0x398] ;  /* 0x00007300ff0677ac */ /* 0x000ea20008000800 */
[----:B------:R-:W3:Y:S01]  /*00f0*/  LDCU.64 UR8, c[0x0][0x380] ;  /* 0x00007000ff0877ac */ /* 0x000ee20008000a00 */
[----:B0-----:R-:W-:Y:S02]  /*0100*/  LOP3.LUT R19, R2, UR4, RZ, 0xc0, !PT ;  /* 0x0000000402137c12 */ /* 0x001fe4000f8ec0ff */
[----:B------:R-:W-:-:S02]  /*0110*/  LOP3.LUT R9, R3, UR5, RZ, 0xc0, !PT ;  /* 0x0000000503097c12 */ /* 0x000fc4000f8ec0ff */
[--C-:B--2---:R-:W-:Y:S02]  /*0120*/  SHF.R.U64 R6, R2, UR6, R3.reuse ;  /* 0x0000000602067c19 */ /* 0x104fe40008001203 */
[----:B------:R-:W-:Y:S02]  /*0130*/  ISETP.NE.U32.AND P0, PT, R19, RZ, PT ;  /* 0x000000ff1300720c */ /* 0x000fe40003f05070 */
[----:B------:R-:W-:Y:S02]  /*0140*/  SHF.R.U32.HI R7, RZ, UR6, R3 ;  /* 0x00000006ff077c19 */ /* 0x000fe40008011603 */
[----:B------:R-:W-:Y:S02]  /*0150*/  ISETP.EQ.U32.AND P1, PT, R6, RZ, PT ;  /* 0x000000ff0600720c */ /* 0x000fe40003f22070 */
[----:B------:R-:W-:Y:S02]  /*0160*/  ISETP.NE.AND.EX P0, PT, R9, RZ, PT, P0 ;  /* 0x000000ff0900720c */ /* 0x000fe40003f05300 */
[----:B------:R-:W-:-:S02]  /*0170*/  LOP3.LUT R10, R2, UR4, RZ, 0x30, !PT ;  /* 0x00000004020a7c12 */ /* 0x000fc4000f8e30ff */
[----:B------:R-:W-:Y:S02]  /*0180*/  ISETP.EQ.OR.EX P1, PT, R7, RZ, !P0, P1 ;  /* 0x000000ff0700720c */ /* 0x000fe40004722710 */
[----:B------:R-:W-:Y:S01]  /*0190*/  LOP3.LUT R14, R3, UR5, RZ, 0x30, !PT ;  /* 0x00000005030e7c12 */ /* 0x000fe2000f8e30ff */
[----:B------:R-:W0:Y:S01]  /*01a0*/  LDCU.64 UR4, c[0x0][0x358] ;  /* 0x00006b00ff0477ac */ /* 0x000e220008000a00 */
[--C-:B-1----:R-:W-:Y:S02]  /*01b0*/  SHF.R.S32.HI R12, RZ, 0x1f, R17.reuse ;  /* 0x0000001fff0c7819 */ /* 0x102fe40000011411 */
[C---:B------:R-:W-:Y:S02]  /*01c0*/  IADD3 R0, P4, P5, R19.reuse, R10, -R17 ;  /* 0x0000000a13007210 */ /* 0x040fe40007d9e811 */
[----:B------:R-:W-:Y:S02]  /*01d0*/  IADD3 R16, P2, PT, R6, 0x1, RZ ;  /* 0x0000000106107810 */ /* 0x000fe40007f5e0ff */
[----:B------:R-:W-:-:S02]  /*01e0*/  IADD3 R8, P3, PT, R19, 0x1, RZ ;  /* 0x0000000113087810 */ /* 0x000fc40007f7e0ff */
[----:B------:R-:W-:Y:S01]  /*01f0*/  IADD3.X R5, PT, PT, R9, R14, ~R12, P4, P5 ;  /* 0x0000000e09057210 */ /* 0x000fe200027eac0c */
[----:B------:R-:W-:Y:S01]  /*0200*/  IMAD.X R18, RZ, RZ, R7, P2 ;  /* 0x000000ffff127224 */ /* 0x000fe200010e0607 */
[----:B---3--:R-:W-:Y:S01]  /*0210*/  LEA R4, P4, R0, UR8, 0x3 ;  /* 0x0000000800047c11 */ /* 0x008fe2000f8818ff */
[----:B------:R-:W-:-:S03]  /*0220*/  IMAD.X R11, RZ, RZ, R9, P3 ;  /* 0x000000ffff0b7224 */ /* 0x000fc600018e0609 */
[----:B------:R-:W-:Y:S01]  /*0230*/  LEA.HI.X R5, R0, UR9, R5, 0x3, P4 ;  /* 0x0000000900057c11 */ /* 0x000fe2000a0f1c05 */
[----:B0-----:R-:W-:Y:S08]  /*0240*/  @P1 BRA `(.L_x_2) ;  /* 0x0000000000081947 */ /* 0x001ff00003800000 */
[----:B------:R0:W5:Y:S01]  /*0250*/  LDG.E.CONSTANT R15, desc[UR4][R4.64+-0x4] ;  /* 0xfffffc04040f7981 */ /* 0x000162000c1e9900 */
[----:B------:R-:W-:Y:S05]  /*0260*/  BRA `(.L_x_3) ;  /* 0x00000000001c7947 */ /* 0x000fea0003800000 */
.L_x_2:
[----:B------:R-:W-:Y:S01]  /*0270*/  ISETP.NE.U32.AND P1, PT, R6, RZ, PT ;  /* 0x000000ff0600720c */ /* 0x000fe20003f25070 */
[----:B------:R-:W-:Y:S02]  /*0280*/  IMAD.MOV.U32 R15, RZ, RZ, RZ ;  /* 0x000000ffff0f7224 */ /* 0x000fe400078e00ff */
[----:B------:R-:W-:Y:S01]  /*0290*/  IMAD.MOV.U32 R13, RZ, RZ, RZ ;  /* 0x000000ffff0d7224 */ /* 0x000fe200078e00ff */
[----:B------:R-:W-:Y:S02]  /*02a0*/  ISETP.NE.AND.EX P1, PT, R7, RZ, PT, P1 ;  /* 0x000000ff0700720c */ /* 0x000fe40003f25310 */
[----:B------:R-:W-:-:S11]  /*02b0*/  CS2R R6, SRZ ;  /* 0x0000000000067805 */ /* 0x000fd6000001ff00 */
[----:B------:R-:W-:Y:S05]  /*02c0*/  @!P1 BREAK.RELIABLE B0 ;  /* 0x0000000000009942 */ /* 0x000fea0003800100 */
[----:B------:R-:W-:Y:S05]  /*02d0*/  @!P1 BRA `(.L_x_4) ;  /* 0x0000000000189947 */ /* 0x000fea0003800000 */
.L_x_3:
[----:B------:R-:W-:Y:S05]  /*02e0*/  BSYNC.RELIABLE B0 ;  /* 0x0000000000007941 */ /* 0x000fea0003800100 */
.L_x_1:
[----:B------:R-:W-:Y:S01]  /*02f0*/  ISETP.GE.U32.AND P1, PT, R8, R17, PT ;  /* 0x000000110800720c */ /* 0x000fe20003f26070 */
[----:B------:R-:W-:Y:S01]  /*0300*/  IMAD.MOV.U32 R13, RZ, RZ, RZ ;  /* 0x000000ffff0d7224 */ /* 0x000fe200078e00ff */
[----:B------:R1:W5:Y:S02]  /*0310*/  LDG.E.64.CONSTANT R6, desc[UR4][R4.64] ;  /* 0x0000000404067981 */ /* 0x000364000c1e9b00 */
[----:B------:R-:W-:-:S13]  /*0320*/  ISETP.GE.U32.AND.EX P1, PT, R11, R12, PT, P1 ;  /* 0x0000000c0b00720c */ /* 0x000fda0003f26110 */
[----:B------:R1:W5:Y:S02]  /*0330*/  @!P1 LDG.E.CONSTANT R13, desc[UR4][R4.64+0x8] ;  /* 0x00000804040d9981 */ /* 0x000364000c1e9900 */
.L_x_4:
[----:B------:R-:W-:Y:S05]  /*0340*/  BSYNC.RECONVERGENT B1 ;  /* 0x0000000000017941 */ /* 0x000fea0003800200 */
.L_x_0:
[----:B------:R-:W-:Y:S05]  /*0350*/  WARPSYNC.ALL ;  /* 0x0000000000007948 */ /* 0x000fea0003800000 */
[----:B------:R-:W2:Y:S01]  /*0360*/  LDCU UR7, c[0x0][0x390] ;  /* 0x00007200ff0777ac */ /* 0x000ea20008000800 */
[----:B------:R-:W-:Y:S01]  /*0370*/  ISETP.EQ.U32.AND P2, PT, R19, RZ, PT ;  /* 0x000000ff1300720c */ /* 0x000fe20003f42070 */
[----:B------:R-:W-:Y:S01]  /*0380*/  IMAD.MOV.U32 R21, RZ, RZ, RZ ;  /* 0x000000ffff157224 */ /* 0x000fe200078e00ff */
[----:B------:R-:W-:-:S04]  /*0390*/  ISETP.GE.U32.AND P4, PT, R8, R17, PT ;  /* 0x000000110800720c */ /* 0x000fc80003f86070 */
[----:B------:R-:W-:Y:S01]  /*03a0*/  ISETP.GE.U32.AND.EX P4, PT, R11, R12, PT, P4 ;  /* 0x0000000c0b00720c */ /* 0x000fe20003f86140 */
[----:B--2---:R-:W-:Y:S02]  /*03b0*/  USHF.R.S32.HI UR6, URZ, 0x1f, UR7 ;  /* 0x0000001fff067899 */ /* 0x004fe40008011407 */
[----:B------:R-:W-:-:S04]  /*03c0*/  ISETP.GE.U32.AND P1, PT, R16, UR7, PT ;  /* 0x0000000710007c0c */ /* 0x000fc8000bf26070 */
[----:B------:R-:W-:-:S04]  /*03d0*/  ISETP.GE.U32.AND.EX P1, PT, R18, UR6, PT, P1 ;  /* 0x0000000612007c0c */ /* 0x000fc8000bf26110 */
[----:B------:R-:W-:-:S13]  /*03e0*/  ISETP.EQ.OR.EX P2, PT, R9, RZ, P1, P2 ;  /* 0x000000ff0900720c */ /* 0x000fda0000f42720 */
[----:B------:R-:W-:Y:S02]  /*03f0*/  @!P2 ISETP.GE.U32.AND P3, PT, R16, UR7, PT ;  /* 0x000000071000ac0c */ /* 0x000fe4000bf66070 */
[----:B------:R-:W-:Y:S02]  /*0400*/  @!P2 IADD3 R0, P5, PT, R10, R17, RZ ;  /* 0x000000110a00a210 */ /* 0x000fe40007fbe0ff */
[----:B------:R-:W-:-:S03]  /*0410*/  @!P2 ISETP.GE.U32.AND.EX P3, PT, R18, UR6, PT, P3 ;  /* 0x000000061200ac0c */ /* 0x000fc6000bf66130 */
[----:B01----:R-:W-:Y:S01]  /*0420*/  @!P2 IMAD.X R4, R12, 0x1, R14, P5 ;  /* 0x000000010c04a824 */ /* 0x003fe200028e060e */
[----:B------:R-:W-:Y:S02]  /*0430*/  @!P2 SEL R0, R0, RZ, !P3 ;  /* 0x000000ff0000a207 */ /* 0x000fe40005800000 */
[-C--:B------:R-:W-:Y:S02]  /*0440*/  IADD3 R10, P5, PT, R10, R19.reuse, RZ ;  /* 0x000000130a0a7210 */ /* 0x080fe40007fbe0ff */
[----:B------:R-:W-:Y:S01]  /*0450*/  @!P2 IADD3 R0, P6, PT, R0, R19, RZ ;  /* 0x000000130000a210 */ /* 0x000fe20007fde0ff */
[----:B------:R-:W-:Y:S01]  /*0460*/  IMAD.MOV.U32 R19, RZ, RZ, RZ ;  /* 0x000000ffff137224 */ /* 0x000fe200078e00ff */
[----:B------:R-:W-:Y:S01]  /*0470*/  @!P2 SEL R4, R4, RZ, !P3 ;  /* 0x000000ff0404a207 */ /* 0x000fe20005800000 */
[--C-:B------:R-:W-:Y:S01]  /*0480*/  IMAD.X R11, R14, 0x1, R9.reuse, P5 ;  /* 0x000000010e0b7824 */ /* 0x100fe200028e0609 */
[----:B------:R-:W-:Y:S02]  /*0490*/  LEA R8, P3, R10, UR8, 0x3 ;  /* 0x000000080a087c11 */ /* 0x000fe4000f8618ff */
[----:B------:R-:W-:Y:S01]  /*04a0*/  @!P2 LEA R22, P5, R0, UR8, 0x3 ;  /* 0x000000080016ac11 */ /* 0x000fe2000f8a18ff */
[----:B------:R-:W-:Y:S01]  /*04b0*/  @!P2 IMAD.X R5, R4, 0x1, R9, P6 ;  /* 0x000000010405a824 */ /* 0x000fe200030e0609 */
[----:B------:R-:W-:Y:S01]  /*04c0*/  LEA.HI.X R9, R10, UR9, R11, 0x3, P3 ;  /* 0x000000090a097c11 */ /* 0x000fe200098f1c0b */
[----:B------:R-:W-:-:S03]  /*04d0*/  IMAD.MOV.U32 R11, RZ, RZ, RZ ;  /* 0x000000ffff0b7224 */ /* 0x000fc600078e00ff */
[----:B------:R-:W-:Y:S01]  /*04e0*/  @!P2 LEA.HI.X R23, R0, UR9, R5, 0x3, P5 ;  /* 0x000000090017ac11 */ /* 0x000fe2000a8f1c05 */
[----:B------:R0:W5:Y:S04]  /*04f0*/  @P0 LDG.E.CONSTANT R19, desc[UR4][R8.64+-0x4] ;  /* 0xfffffc0408130981 */ /* 0x000168000c1e9900 */
[----:B------:R0:W5:Y:S04]  /*0500*/  @!P4 LDG.E.CONSTANT R11, desc[UR4][R8.64+0x8] ;  /* 0x00000804080bc981 */ /* 0x000168000c1e9900 */
[----:B------:R0:W5:Y:S04]  /*0510*/  @!P2 LDG.E.CONSTANT R21, desc[UR4][R22.64+-0x4] ;  /* 0xfffffc041615a981 */ /* 0x000168000c1e9900 */
[----:B------:R0:W5:Y:S02]  /*0520*/  LDG.E.64.CONSTANT R4, desc[UR4][R8.64] ;  /* 0x0000000408047981 */ /* 0x000164000c1e9b00 */
[----:B-----5:R-:W-:Y:S01]  /*0530*/  SHF.L.W.U32.HI R15, R15, 0x1, R6 ;  /* 0x000000010f0f7819 */ /* 0x020fe20000010e06 */
[----:B------:R-:W-:Y:S01]  /*0540*/  BSSY.RECONVERGENT B1, `(.L_x_5) ;  /* 0x000000f000017945 */ /* 0x000fe20003800200 */
[----:B------:R-:W-:-:S02]  /*0550*/  SHF.L.W.U32.HI R10, R6, 0x1f, R7 ;  /* 0x0000001f060a7819 */ /* 0x000fc40000010e07 */
[----:B------:R-:W-:Y:S02]  /*0560*/  SHF.L.W.U32.HI R14, R7, 0x1f, R13 ;  /* 0x0000001f070e7819 */ /* 0x000fe40000010e0d */
[--C-:B------:R-:W-:Y:S02]  /*0570*/  SHF.L.W.U32.HI R25, R6, 0x1, R7.reuse ;  /* 0x0000000106197819 */ /* 0x100fe40000010e07 */
[CCC-:B------:R-:W-:Y:S02]  /*0580*/  LOP3.LUT R0, R10.reuse, R15.reuse, R6.reuse, 0x96, !PT ;  /* 0x0000000f0a007212 */ /* 0x1c0fe400078e9606 */
[----:B------:R-:W-:Y:S02]  /*0590*/  LOP3.LUT R13, R10, R15, R6, 0xe8, !PT ;  /* 0x0000000f0a0d7212 */ /* 0x000fe400078ee806 */
[CCC-:B------:R-:W-:Y:S02]  /*05a0*/  LOP3.LUT R10, R14.reuse, R25.reuse, R7.reuse, 0x96, !PT ;  /* 0x000000190e0a7212 */ /* 0x1c0fe400078e9607 */
[----:B------:R-:W-:Y:S01]  /*05b0*/  LOP3.LUT R15, R14, R25, R7, 0xe8, !PT ;  /* 0x000000190e0f7212 */ /* 0x000fe200078ee807 */
[----:B------:R-:W-:Y:S01]  /*05c0*/  IMAD.MOV.U32 R25, RZ, RZ, RZ ;  /* 0x000000ffff197224 */ /* 0x000fe200078e00ff */
[----:B------:R-:W-:Y:S01]  /*05d0*/  CS2R R6, SRZ ;  /* 0x0000000000067805 */ /* 0x000fe2000001ff00 */
[----:B0-----:R-:W-:Y:S06]  /*05e0*/  @P1 BRA `(.L_x_6) ;  /* 0x0000000000101947 */ /* 0x001fec0003800000 */
[----:B------:R-:W-:-:S04]  /*05f0*/  LEA R8, P0, R17, R8, 0x3 ;  /* 0x0000000811087211 */ /* 0x000fc800078018ff */
[----:B------:R-:W-:-:S05]  /*0600*/  LEA.HI.X R9, R17, R9, R12, 0x3, P0 ;  /* 0x0000000911097211 */ /* 0x000fca00000f1c0c */
[----:B------:R0:W5:Y:S04]  /*0610*/  @!P4 LDG.E.CONSTANT R25, desc[UR4][R8.64+0x8] ;  /* 0x000008040819c981 */ /* 0x000168000c1e9900 */
[----:B------:R0:W5:Y:S02]  /*0620*/  LDG.E.64.CONSTANT R6, desc[UR4][R8.64] ;  /* 0x0000000408067981 */ /* 0x000164000c1e9b00 */
.L_x_6:
[----:B------:R-:W-:Y:S05]  /*0630*/  BSYNC.RECONVERGENT B1 ;  /* 0x0000000000017941 */ /* 0x000fea0003800200 */
.L_x_5:
[C---:B-----5:R-:W-:Y:S01]  /*0640*/  SHF.L.W.U32.HI R18, R6.reuse, 0x1f, R7 ;  /* 0x0000001f06127819 */ /* 0x060fe20000010e07 */
[----:B------:R-:W1:Y:S01]  /*0650*/  LDCU.64 UR6, c[0x0][0x388] ;  /* 0x00007100ff0677ac */ /* 0x000e620008000a00 */
[--C-:B------:R-:W-:Y:S02]  /*0660*/  SHF.L.W.U32.HI R23, R21, 0x1, R6.reuse ;  /* 0x0000000115177819 */ /* 0x100fe40000010e06 */
[----:B------:R-:W-:Y:S02]  /*0670*/  SHF.L.W.U32.HI R25, R7, 0x1f, R25 ;  /* 0x0000001f07197819 */ /* 0x000fe40000010e19 */
[--C-:B------:R-:W-:Y:S02]  /*0680*/  SHF.L.W.U32.HI R17, R6, 0x1, R7.reuse ;  /* 0x0000000106117819 */ /* 0x100fe40000010e07 */
[----:B------:R-:W-:Y:S02]  /*0690*/  LOP3.LUT R27, R18, R23, R6, 0x96, !PT ;  /* 0x00000017121b7212 */ /* 0x000fe400078e9606 */
[----:B------:R-:W-:-:S02]  /*06a0*/  LOP3.LUT R21, R25, R17, R7, 0x96, !PT ;  /* 0x0000001119157212 */ /* 0x000fc400078e9607 */
[----:B------:R-:W-:Y:S02]  /*06b0*/  SHF.L.W.U32.HI R19, R19, 0x1, R4 ;  /* 0x0000000113137819 */ /* 0x000fe40000010e04 */
[C-C-:B------:R-:W-:Y:S02]  /*06c0*/  SHF.L.W.U32.HI R12, R4.reuse, 0x1f, R5.reuse ;  /* 0x0000001f040c7819 */ /* 0x140fe40000010e05 */
[----:B0-----:R-:W-:Y:S02]  /*06d0*/  LOP3.LUT R9, R27, R0, RZ, 0x3c, !PT ;  /* 0x000000001b097212 */ /* 0x001fe400078e3cff */
[----:B------:R-:W-:Y:S02]  /*06e0*/  SHF.L.W.U32.HI R8, R4, 0x1, R5 ;  /* 0x0000000104087819 */ /* 0x000fe40000010e05 */
[----:B------:R-:W-:Y:S02]  /*06f0*/  SHF.L.W.U32.HI R11, R5, 0x1f, R11 ;  /* 0x0000001f050b7819 */ /* 0x000fe40000010e0b */
[----:B------:R-:W-:-:S02]  /*0700*/  LOP3.LUT R14, R21, R10, RZ, 0x3c, !PT ;  /* 0x0000000a150e7212 */ /* 0x000fc400078e3cff */
[----:B------:R-:W-:Y:S02]  /*0710*/  LOP3.LUT R16, R9, R12, R19, 0x60, !PT ;  /* 0x0000000c09107212 */ /* 0x000fe400078e6013 */
[----:B------:R-:W-:Y:S02]  /*0720*/  LOP3.LUT R18, R18, R23, R6, 0xe8, !PT ;  /* 0x0000001712127212 */ /* 0x000fe400078ee806 */
[----:B------:R-:W-:Y:S02]  /*0730*/  LOP3.LUT R17, R25, R17, R7, 0xe8, !PT ;  /* 0x0000001119117212 */ /* 0x000fe400078ee807 */
[----:B------:R-:W-:Y:S02]  /*0740*/  LOP3.LUT R23, R14, R11, R8, 0x60, !PT ;  /* 0x0000000b0e177212 */ /* 0x000fe400078e6008 */
[-CC-:B------:R-:W-:Y:S02]  /*0750*/  LOP3.LUT R7, R13, R27.reuse, R0.reuse, 0x78, !PT ;  /* 0x0000001b0d077212 */ /* 0x180fe400078e7800 */
[----:B------:R-:W-:-:S02]  /*0760*/  LOP3.LUT R0, R16, R27, R0, 0xf8, !PT ;  /* 0x0000001b10007212 */ /* 0x000fc400078ef800 */
[-CC-:B------:R-:W-:Y:S02]  /*0770*/  LOP3.LUT R6, R15, R21.reuse, R10.reuse, 0x78, !PT ;  /* 0x000000150f067212 */ /* 0x180fe400078e780a */
[----:B------:R-:W-:Y:S02]  /*0780*/  LOP3.LUT R10, R23, R21, R10, 0xf8, !PT ;  /* 0x00000015170a7212 */ /* 0x000fe400078ef80a */
[----:B------:R-:W-:Y:S02]  /*0790*/  LOP3.LUT R7, R7, R16, RZ, 0x3c, !PT ;  /* 0x0000001007077212 */ /* 0x000fe400078e3cff */
[----:B------:R-:W-:Y:S02]  /*07a0*/  LOP3.LUT R13, R0, R13, RZ, 0xc0, !PT ;  /* 0x0000000d000d7212 */ /* 0x000fe400078ec0ff */
[----:B------:R-:W-:Y:S02]  /*07b0*/  LOP3.LUT R16, R18, R12, R19, 0x80, !PT ;  /* 0x0000000c12107212 */ /* 0x000fe400078e8013 */
[----:B------:R-:W-:-:S02]  /*07c0*/  LOP3.LUT R0, R6, R23, RZ, 0x3c, !PT ;  /* 0x0000001706007212 */ /* 0x000fc400078e3cff */
[----:B------:R-:W-:Y:S02]  /*07d0*/  LOP3.LUT R15, R10, R15, RZ, 0xc0, !PT ;  /* 0x0000000f0a0f7212 */ /* 0x000fe400078ec0ff */
[-CC-:B------:R-:W-:Y:S02]  /*07e0*/  LOP3.LUT R6, R17, R11.reuse, R8.reuse, 0x80, !PT ;  /* 0x0000000b11067212 */ /* 0x180fe400078e8008 */
[----:B------:R-:W-:Y:S02]  /*07f0*/  LOP3.LUT R10, R18, R12, R19, 0x78, !PT ;  /* 0x0000000c120a7212 */ /* 0x000fe400078e7813 */
[----:B------:R-:W-:Y:S02]  /*0800*/  LOP3.LUT R18, R13, R16, RZ, 0x3c, !PT ;  /* 0x000000100d127212 */ /* 0x000fe400078e3cff */
[----:B------:R-:W-:Y:S02]  /*0810*/  LOP3.LUT R17, R17, R11, R8, 0x78, !PT ;  /* 0x0000000b11117212 */ /* 0x000fe400078e7808 */
[----:B------:R-:W-:-:S02]  /*0820*/  LOP3.LUT R20, R15, R6, RZ, 0x3c, !PT ;  /* 0x000000060f147212 */ /* 0x000fc400078e3cff */
[----:B------:R-:W-:Y:S02]  /*0830*/  LOP3.LUT R12, R9, R12, R19, 0x96, !PT ;  /* 0x0000000c090c7212 */ /* 0x000fe400078e9613 */
[----:B------:R-:W-:Y:S02]  /*0840*/  LOP3.LUT R9, R18, R7, R10, 0x78, !PT ;  /* 0x0000000712097212 */ /* 0x000fe400078e780a */
[----:B------:R-:W-:Y:S02]  /*0850*/  LOP3.LUT R11, R14, R11, R8, 0x96, !PT ;  /* 0x0000000b0e0b7212 */ /* 0x000fe400078e9608 */
[----:B------:R-:W-:Y:S02]  /*0860*/  LOP3.LUT R8, R20, R0, R17, 0x78, !PT ;  /* 0x0000000014087212 */ /* 0x000fe400078e7811 */
[----:B------:R-:W-:Y:S02]  /*0870*/  LOP3.LUT R4, R4, R9, R12, 0x10, !PT ;  /* 0x0000000904047212 */ /* 0x000fe400078e100c */
[----:B------:R-:W-:-:S02]  /*0880*/  LOP3.LUT R5, R5, R8, R11, 0x10, !PT ;  /* 0x0000000805057212 */ /* 0x000fc400078e100b */
[----:B------:R-:W-:Y:S02]  /*0890*/  LOP3.LUT R4, R4, R12, R9, 0xf4, !PT ;  /* 0x0000000c04047212 */ /* 0x000fe400078ef409 */
[----:B------:R-:W-:Y:S02]  /*08a0*/  LOP3.LUT R5, R5, R11, R8, 0xf4, !PT ;  /* 0x0000000b05057212 */ /* 0x000fe400078ef408 */
[-CC-:B------:R-:W-:Y:S02]  /*08b0*/  LOP3.LUT R16, R16, R7.reuse, R10.reuse, 0xf8, !PT ;  /* 0x0000000710107212 */ /* 0x180fe400078ef80a */
[----:B------:R-:W-:Y:S02]  /*08c0*/  LOP3.LUT R10, R4, R7, R10, 0x60, !PT ;  /* 0x00000007040a7212 */ /* 0x000fe400078e600a */
[----:B-1----:R-:W-:Y:S02]  /*08d0*/  LEA R4, P0, R2, UR6, 0x3 ;  /* 0x0000000602047c11 */ /* 0x002fe4000f8018ff */
[----:B------:R-:W-:-:S02]  /*08e0*/  LOP3.LUT R6, R6, R0, R17, 0xf8, !PT ;  /* 0x0000000006067212 */ /* 0x000fc400078ef811 */
[----:B------:R-:W-:Y:S02]  /*08f0*/  LOP3.LUT R0, R5, R0, R17, 0x60, !PT ;  /* 0x0000000005007212 */ /* 0x000fe400078e6011 */
[----:B------:R-:W-:Y:S02]  /*0900*/  LEA.HI.X R5, R2, UR7, R3, 0x3, P0 ;  /* 0x0000000702057c11 */ /* 0x000fe400080f1c03 */
[----:B------:R-:W-:Y:S02]  /*0910*/  LOP3.LUT R2, R10, R16, R13, 0x70, !PT ;  /* 0x000000100a027212 */ /* 0x000fe400078e700d */
[----:B------:R-:W-:-:S05]  /*0920*/  LOP3.LUT R3, R0, R6, R15, 0x70, !PT ;  /* 0x0000000600037212 */ /* 0x000fca00078e700f */
[----:B------:R-:W-:Y:S01]  /*0930*/  STG.E.64 desc[UR4][R4.64], R2 ;  /* 0x0000000204007986 */ /* 0x000fe2000c101b04 */
[----:B------:R-:W-:Y:S05]  /*0940*/  EXIT ;  /* 0x000000000000794d */ /* 0x000fea0003800000 */
.L_x_7:
[----:B------:R-:W-:-:S00]  /*0950*/  BRA `(.L_x_7) ;  /* 0xfffffffc00fc7947 */ /* 0x000fc0000383ffff */
[----:B------:R-:W-:-:S00]  /*0960*/  NOP ;  /* 0x0000000000007918 */ /* 0x000fc00000000000 */
        /* <DEDUP_REMOVED lines=9> */
.L_x_8:


//--------------------- .nv.shared.reserved.0     --------------------------
	.section	.nv.shared.reserved.0,"aw",@nobits
	.weak		__nv_reservedSMEM_offset_0_alias
	.size		__nv_reservedSMEM_offset_0_alias, 0, 64
	.other		__nv_reservedSMEM_offset_0_alias,@"STO_CUDA_RESERVED_SHARED STV_DEFAULT"
__nv_reservedSMEM_offset_0_alias:
	.zero		0
	.zero		64


//--------------------- .nv.constant0._Z15gol_step_kernelPKmPmiijmm --------------------------
	.section	.nv.constant0._Z15gol_step_kernelPKmPmiijmm,"a",@progbits
	.sectionflags	@""
	.align	4
.nv.constant0._Z15gol_step_kernelPKmPmiijmm:
	.zero		944


//--------------------- SYMBOLS --------------------------

	.type		.nv.reservedSmem.offset0,@object
	.size		.nv.reservedSmem.offset0,0x4
